//
// Generated by NVIDIA NVVM Compiler
//
// Compiler Build ID: CL-36424714
// Cuda compilation tools, release 13.0, V13.0.88
// Based on NVVM 20.0.0
//

.version 9.0
.target sm_100
.address_size 64

	// .globl	_Z12MatMulKernel6MatrixS_S_
// _ZZ12MatMulKernel6MatrixS_S_E2As has been demoted
// _ZZ12MatMulKernel6MatrixS_S_E2Bs has been demoted

.visible .entry _Z12MatMulKernel6MatrixS_S_(
	.param .align 8 .b8 _Z12MatMulKernel6MatrixS_S__param_0[24],
	.param .align 8 .b8 _Z12MatMulKernel6MatrixS_S__param_1[24],
	.param .align 8 .b8 _Z12MatMulKernel6MatrixS_S__param_2[24]
)
{
	.reg .pred 	%p<6>;
	.reg .b32 	%r<70>;
	.reg .b32 	%f<163>;
	.reg .b64 	%rd<46>;
	// demoted variable
	.shared .align 4 .b8 _ZZ12MatMulKernel6MatrixS_S_E2As[1024];
	// demoted variable
	.shared .align 4 .b8 _ZZ12MatMulKernel6MatrixS_S_E2Bs[1024];
	ld.param.u64 	%rd6, [_Z12MatMulKernel6MatrixS_S__param_2+16];
	ld.param.u32 	%r26, [_Z12MatMulKernel6MatrixS_S__param_2+8];
	ld.param.u64 	%rd5, [_Z12MatMulKernel6MatrixS_S__param_1+16];
	ld.param.u32 	%r23, [_Z12MatMulKernel6MatrixS_S__param_1+8];
	ld.param.u64 	%rd4, [_Z12MatMulKernel6MatrixS_S__param_0+16];
	ld.param.u32 	%r20, [_Z12MatMulKernel6MatrixS_S__param_0+8];
	ld.param.v2.u32 	{%r18, %r19}, [_Z12MatMulKernel6MatrixS_S__param_0];
	mov.u32 	%r27, %ctaid.y;
	mov.u32 	%r28, %ctaid.x;
	shl.b32 	%r2, %r27, 4;
	shl.b32 	%r3, %r28, 4;
	mov.u32 	%r4, %tid.y;
	add.s32 	%r29, %r18, 15;
	setp.lt.u32 	%p1, %r29, 31;
	mov.f32 	%f160, 0f00000000;
	@%p1 bra 	$L__BB0_6;
	shr.s32 	%r31, %r18, 31;
	shr.u32 	%r32, %r31, 28;
	add.s32 	%r33, %r18, %r32;
	shr.s32 	%r34, %r33, 4;
	mul.lo.s32 	%r66, %r2, %r20;
	shl.b32 	%r6, %r23, 4;
	shl.b32 	%r35, %r4, 6;
	mov.u32 	%r36, _ZZ12MatMulKernel6MatrixS_S_E2As;
	add.s32 	%r7, %r36, %r35;
	max.u32 	%r8, %r34, 1;
	setp.lt.u32 	%p2, %r34, 2;
	mov.f32 	%f160, 0f00000000;
	mov.b32 	%r69, 0;
	@%p2 bra 	$L__BB0_4;
	and.b32  	%r69, %r8, -2;
	cvt.s64.s32 	%rd45, %r69;
	add.s32 	%r68, %r6, %r3;
	mov.f32 	%f160, 0f00000000;
	mov.u32 	%r67, %r3;
$L__BB0_3:
	add.s32 	%r37, %r66, 16;
	cvt.s64.s32 	%rd7, %r66;
	cvt.s64.s32 	%rd8, %r67;
	mov.u32 	%r38, %tid.x;
	mad.lo.s32 	%r39, %r20, %r4, %r38;
	cvt.s64.s32 	%rd9, %r39;
	add.s64 	%rd10, %rd7, %rd9;
	cvta.to.global.u64 	%rd11, %rd4;
	shl.b64 	%rd12, %rd10, 2;
	add.s64 	%rd13, %rd11, %rd12;
	ld.global.f32 	%f11, [%rd13];
	shl.b32 	%r40, %r38, 2;
	add.s32 	%r41, %r7, %r40;
	st.shared.f32 	[%r41], %f11;
	mad.lo.s32 	%r42, %r23, %r4, %r38;
	cvt.s64.s32 	%rd14, %r42;
	add.s64 	%rd15, %rd8, %rd14;
	cvta.to.global.u64 	%rd16, %rd5;
	shl.b64 	%rd17, %rd15, 2;
	add.s64 	%rd18, %rd16, %rd17;
	ld.global.f32 	%f12, [%rd18];
	shl.b32 	%r43, %r4, 6;
	mov.u32 	%r44, _ZZ12MatMulKernel6MatrixS_S_E2Bs;
	add.s32 	%r45, %r44, %r40;
	add.s32 	%r46, %r45, %r43;
	st.shared.f32 	[%r46], %f12;
	bar.sync 	0;
	ld.shared.f32 	%f13, [%r7];
	ld.shared.f32 	%f14, [%r45];
	fma.rn.f32 	%f15, %f13, %f14, %f160;
	ld.shared.f32 	%f16, [%r7+4];
	ld.shared.f32 	%f17, [%r45+64];
	fma.rn.f32 	%f18, %f16, %f17, %f15;
	ld.shared.f32 	%f19, [%r7+8];
	ld.shared.f32 	%f20, [%r45+128];
	fma.rn.f32 	%f21, %f19, %f20, %f18;
	ld.shared.f32 	%f22, [%r7+12];
	ld.shared.f32 	%f23, [%r45+192];
	fma.rn.f32 	%f24, %f22, %f23, %f21;
	ld.shared.f32 	%f25, [%r7+16];
	ld.shared.f32 	%f26, [%r45+256];
	fma.rn.f32 	%f27, %f25, %f26, %f24;
	ld.shared.f32 	%f28, [%r7+20];
	ld.shared.f32 	%f29, [%r45+320];
	fma.rn.f32 	%f30, %f28, %f29, %f27;
	ld.shared.f32 	%f31, [%r7+24];
	ld.shared.f32 	%f32, [%r45+384];
	fma.rn.f32 	%f33, %f31, %f32, %f30;
	ld.shared.f32 	%f34, [%r7+28];
	ld.shared.f32 	%f35, [%r45+448];
	fma.rn.f32 	%f36, %f34, %f35, %f33;
	ld.shared.f32 	%f37, [%r7+32];
	ld.shared.f32 	%f38, [%r45+512];
	fma.rn.f32 	%f39, %f37, %f38, %f36;
	ld.shared.f32 	%f40, [%r7+36];
	ld.shared.f32 	%f41, [%r45+576];
	fma.rn.f32 	%f42, %f40, %f41, %f39;
	ld.shared.f32 	%f43, [%r7+40];
	ld.shared.f32 	%f44, [%r45+640];
	fma.rn.f32 	%f45, %f43, %f44, %f42;
	ld.shared.f32 	%f46, [%r7+44];
	ld.shared.f32 	%f47, [%r45+704];
	fma.rn.f32 	%f48, %f46, %f47, %f45;
	ld.shared.f32 	%f49, [%r7+48];
	ld.shared.f32 	%f50, [%r45+768];
	fma.rn.f32 	%f51, %f49, %f50, %f48;
	ld.shared.f32 	%f52, [%r7+52];
	ld.shared.f32 	%f53, [%r45+832];
	fma.rn.f32 	%f54, %f52, %f53, %f51;
	ld.shared.f32 	%f55, [%r7+56];
	ld.shared.f32 	%f56, [%r45+896];
	fma.rn.f32 	%f57, %f55, %f56, %f54;
	ld.shared.f32 	%f58, [%r7+60];
	ld.shared.f32 	%f59, [%r45+960];
	fma.rn.f32 	%f60, %f58, %f59, %f57;
	bar.sync 	0;
	cvt.s64.s32 	%rd19, %r37;
	cvt.s64.s32 	%rd20, %r68;
	add.s64 	%rd21, %rd19, %rd9;
	shl.b64 	%rd22, %rd21, 2;
	add.s64 	%rd23, %rd11, %rd22;
	ld.global.f32 	%f61, [%rd23];
	st.shared.f32 	[%r41], %f61;
	add.s64 	%rd24, %rd20, %rd14;
	shl.b64 	%rd25, %rd24, 2;
	add.s64 	%rd26, %rd16, %rd25;
	ld.global.f32 	%f62, [%rd26];
	st.shared.f32 	[%r46], %f62;
	bar.sync 	0;
	ld.shared.f32 	%f63, [%r7];
	ld.shared.f32 	%f64, [%r45];
	fma.rn.f32 	%f65, %f63, %f64, %f60;
	ld.shared.f32 	%f66, [%r7+4];
	ld.shared.f32 	%f67, [%r45+64];
	fma.rn.f32 	%f68, %f66, %f67, %f65;
	ld.shared.f32 	%f69, [%r7+8];
	ld.shared.f32 	%f70, [%r45+128];
	fma.rn.f32 	%f71, %f69, %f70, %f68;
	ld.shared.f32 	%f72, [%r7+12];
	ld.shared.f32 	%f73, [%r45+192];
	fma.rn.f32 	%f74, %f72, %f73, %f71;
	ld.shared.f32 	%f75, [%r7+16];
	ld.shared.f32 	%f76, [%r45+256];
	fma.rn.f32 	%f77, %f75, %f76, %f74;
	ld.shared.f32 	%f78, [%r7+20];
	ld.shared.f32 	%f79, [%r45+320];
	fma.rn.f32 	%f80, %f78, %f79, %f77;
	ld.shared.f32 	%f81, [%r7+24];
	ld.shared.f32 	%f82, [%r45+384];
	fma.rn.f32 	%f83, %f81, %f82, %f80;
	ld.shared.f32 	%f84, [%r7+28];
	ld.shared.f32 	%f85, [%r45+448];
	fma.rn.f32 	%f86, %f84, %f85, %f83;
	ld.shared.f32 	%f87, [%r7+32];
	ld.shared.f32 	%f88, [%r45+512];
	fma.rn.f32 	%f89, %f87, %f88, %f86;
	ld.shared.f32 	%f90, [%r7+36];
	ld.shared.f32 	%f91, [%r45+576];
	fma.rn.f32 	%f92, %f90, %f91, %f89;
	ld.shared.f32 	%f93, [%r7+40];
	ld.shared.f32 	%f94, [%r45+640];
	fma.rn.f32 	%f95, %f93, %f94, %f92;
	ld.shared.f32 	%f96, [%r7+44];
	ld.shared.f32 	%f97, [%r45+704];
	fma.rn.f32 	%f98, %f96, %f97, %f95;
	ld.shared.f32 	%f99, [%r7+48];
	ld.shared.f32 	%f100, [%r45+768];
	fma.rn.f32 	%f101, %f99, %f100, %f98;
	ld.shared.f32 	%f102, [%r7+52];
	ld.shared.f32 	%f103, [%r45+832];
	fma.rn.f32 	%f104, %f102, %f103, %f101;
	ld.shared.f32 	%f105, [%r7+56];
	ld.shared.f32 	%f106, [%r45+896];
	fma.rn.f32 	%f107, %f105, %f106, %f104;
	ld.shared.f32 	%f108, [%r7+60];
	ld.shared.f32 	%f109, [%r45+960];
	fma.rn.f32 	%f160, %f108, %f109, %f107;
	bar.sync 	0;
	add.s64 	%rd45, %rd45, -2;
	shl.b32 	%r47, %r23, 5;
	add.s32 	%r68, %r68, %r47;
	add.s32 	%r67, %r67, %r47;
	add.s32 	%r66, %r66, 32;
	setp.ne.s64 	%p3, %rd45, 0;
	@%p3 bra 	$L__BB0_3;
$L__BB0_4:
	and.b32  	%r48, %r8, 1;
	setp.eq.b32 	%p4, %r48, 1;
	not.pred 	%p5, %p4;
	@%p5 bra 	$L__BB0_6;
	shl.b32 	%r49, %r69, 4;
	mad.lo.s32 	%r50, %r2, %r20, %r49;
	cvt.s64.s32 	%rd27, %r50;
	mul.lo.s32 	%r51, %r23, %r69;
	shl.b32 	%r52, %r51, 4;
	add.s32 	%r53, %r52, %r3;
	cvt.s64.s32 	%rd28, %r53;
	mov.u32 	%r54, %tid.x;
	mad.lo.s32 	%r55, %r20, %r4, %r54;
	cvt.s64.s32 	%rd29, %r55;
	add.s64 	%rd30, %rd27, %rd29;
	cvta.to.global.u64 	%rd31, %rd4;
	shl.b64 	%rd32, %rd30, 2;
	add.s64 	%rd33, %rd31, %rd32;
	ld.global.f32 	%f110, [%rd33];
	shl.b32 	%r56, %r54, 2;
	add.s32 	%r57, %r7, %r56;
	st.shared.f32 	[%r57], %f110;
	mad.lo.s32 	%r58, %r23, %r4, %r54;
	cvt.s64.s32 	%rd34, %r58;
	add.s64 	%rd35, %rd28, %rd34;
	cvta.to.global.u64 	%rd36, %rd5;
	shl.b64 	%rd37, %rd35, 2;
	add.s64 	%rd38, %rd36, %rd37;
	ld.global.f32 	%f111, [%rd38];
	shl.b32 	%r59, %r4, 6;
	mov.u32 	%r60, _ZZ12MatMulKernel6MatrixS_S_E2Bs;
	add.s32 	%r61, %r60, %r56;
	add.s32 	%r62, %r61, %r59;
	st.shared.f32 	[%r62], %f111;
	bar.sync 	0;
	ld.shared.f32 	%f112, [%r7];
	ld.shared.f32 	%f113, [%r61];
	fma.rn.f32 	%f114, %f112, %f113, %f160;
	ld.shared.f32 	%f115, [%r7+4];
	ld.shared.f32 	%f116, [%r61+64];
	fma.rn.f32 	%f117, %f115, %f116, %f114;
	ld.shared.f32 	%f118, [%r7+8];
	ld.shared.f32 	%f119, [%r61+128];
	fma.rn.f32 	%f120, %f118, %f119, %f117;
	ld.shared.f32 	%f121, [%r7+12];
	ld.shared.f32 	%f122, [%r61+192];
	fma.rn.f32 	%f123, %f121, %f122, %f120;
	ld.shared.f32 	%f124, [%r7+16];
	ld.shared.f32 	%f125, [%r61+256];
	fma.rn.f32 	%f126, %f124, %f125, %f123;
	ld.shared.f32 	%f127, [%r7+20];
	ld.shared.f32 	%f128, [%r61+320];
	fma.rn.f32 	%f129, %f127, %f128, %f126;
	ld.shared.f32 	%f130, [%r7+24];
	ld.shared.f32 	%f131, [%r61+384];
	fma.rn.f32 	%f132, %f130, %f131, %f129;
	ld.shared.f32 	%f133, [%r7+28];
	ld.shared.f32 	%f134, [%r61+448];
	fma.rn.f32 	%f135, %f133, %f134, %f132;
	ld.shared.f32 	%f136, [%r7+32];
	ld.shared.f32 	%f137, [%r61+512];
	fma.rn.f32 	%f138, %f136, %f137, %f135;
	ld.shared.f32 	%f139, [%r7+36];
	ld.shared.f32 	%f140, [%r61+576];
	fma.rn.f32 	%f141, %f139, %f140, %f138;
	ld.shared.f32 	%f142, [%r7+40];
	ld.shared.f32 	%f143, [%r61+640];
	fma.rn.f32 	%f144, %f142, %f143, %f141;
	ld.shared.f32 	%f145, [%r7+44];
	ld.shared.f32 	%f146, [%r61+704];
	fma.rn.f32 	%f147, %f145, %f146, %f144;
	ld.shared.f32 	%f148, [%r7+48];
	ld.shared.f32 	%f149, [%r61+768];
	fma.rn.f32 	%f150, %f148, %f149, %f147;
	ld.shared.f32 	%f151, [%r7+52];
	ld.shared.f32 	%f152, [%r61+832];
	fma.rn.f32 	%f153, %f151, %f152, %f150;
	ld.shared.f32 	%f154, [%r7+56];
	ld.shared.f32 	%f155, [%r61+896];
	fma.rn.f32 	%f156, %f154, %f155, %f153;
	ld.shared.f32 	%f157, [%r7+60];
	ld.shared.f32 	%f158, [%r61+960];
	fma.rn.f32 	%f160, %f157, %f158, %f156;
	bar.sync 	0;
$L__BB0_6:
	mad.lo.s32 	%r63, %r2, %r26, %r3;
	cvt.s64.s32 	%rd39, %r63;
	cvta.to.global.u64 	%rd40, %rd6;
	mov.u32 	%r64, %tid.x;
	mad.lo.s32 	%r65, %r26, %r4, %r64;
	cvt.s64.s32 	%rd41, %r65;
	add.s64 	%rd42, %rd39, %rd41;
	shl.b64 	%rd43, %rd42, 2;
	add.s64 	%rd44, %rd40, %rd43;
	st.global.f32 	[%rd44], %f160;
	ret;

}


// ===== COMPILED SASS (sm_100) =====

	.target	sm_100

	.elftype	@"ET_EXEC"


//--------------------- .note.nv.tkinfo           --------------------------
	.section	.note.nv.tkinfo,"",@"SHT_NOTE"
	.sectionflags	@"SHF_NOTE_NV_TKINFO"
	.tkinfo
        /*0018*/ 	.word	0x00000002
        /*0030*/ 	.string	""
        /*0030*/ 	.string	"ptxas"
        /*0030*/ 	.string	"Cuda compilation tools, release 13.0, V13.0.88"
        /*0030*/ 	.string	"Build cuda_13.0.r13.0/compiler.36424714_0"
        /*0030*/ 	.string	"-arch sm_100 -m 64 "



//--------------------- .note.nv.cuinfo           --------------------------
	.section	.note.nv.cuinfo,"",@"SHT_NOTE"
	.sectionflags	@"SHF_NOTE_NV_CUINFO"
        /*0018*/ 	.short	0x0002
        /*001a*/ 	.short	0x0064
        /*001c*/ 	.short	0x0082
	.zero		2


//--------------------- .nv.info                  --------------------------
	.section	.nv.info,"",@"SHT_CUDA_INFO"
	.align	4


	//----- nvinfo : EIATTR_REGCOUNT
	.align		4
        /*0000*/ 	.byte	0x04, 0x2f
        /*0002*/ 	.short	(.L_1 - .L_0)
	.align		4
.L_0:
        /*0004*/ 	.word	index@(_Z12MatMulKernel6MatrixS_S_)
        /*0008*/ 	.word	0x00000020


	//----- nvinfo : EIATTR_FRAME_SIZE
	.align		4
.L_1:
        /*000c*/ 	.byte	0x04, 0x11
        /*000e*/ 	.short	(.L_3 - .L_2)
	.align		4
.L_2:
        /*0010*/ 	.word	index@(_Z12MatMulKernel6MatrixS_S_)
        /*0014*/ 	.word	0x00000000


	//----- nvinfo : EIATTR_MIN_STACK_SIZE
	.align		4
.L_3:
        /*0018*/ 	.byte	0x04, 0x12
        /*001a*/ 	.short	(.L_5 - .L_4)
	.align		4
.L_4:
        /*001c*/ 	.word	index@(_Z12MatMulKernel6MatrixS_S_)
        /*0020*/ 	.word	0x00000000
.L_5:


//--------------------- .nv.compat                --------------------------
	.section	.nv.compat,"",@"SHT_CUDA_COMPAT_INFO"
	.align	4
        /*0000*/ 	.byte	0x02, 0x09, 0x00, 0x00, 0x02, 0x02, 0x01, 0x00, 0x02, 0x05, 0x05, 0x00, 0x03, 0x07, 0x01, 0x01
        /*0010*/ 	.byte	0x02, 0x03, 0x00, 0x00, 0x02, 0x06, 0x01, 0x00, 0x04, 0x0b, 0x08, 0x00, 0x09, 0x00, 0x00, 0x00
        /*0020*/ 	.byte	0x00, 0x00, 0x00, 0x00


//--------------------- .nv.info._Z12MatMulKernel6MatrixS_S_ --------------------------
	.section	.nv.info._Z12MatMulKernel6MatrixS_S_,"",@"SHT_CUDA_INFO"
	.sectionflags	@""
	.align	4


	//----- nvinfo : EIATTR_CUDA_API_VERSION
	.align		4
        /*0000*/ 	.byte	0x04, 0x37
        /*0002*/ 	.short	(.L_7 - .L_6)
.L_6:
        /*0004*/ 	.word	0x00000082


	//----- nvinfo : EIATTR_KPARAM_INFO
	.align		4
.L_7:
        /*0008*/ 	.byte	0x04, 0x17
        /*000a*/ 	.short	(.L_9 - .L_8)
.L_8:
        /*000c*/ 	.word	0x00000000
        /*0010*/ 	.short	0x0002
        /*0012*/ 	.short	0x0030
        /*0014*/ 	.byte	0x00, 0xf0, 0x61, 0x00


	//----- nvinfo : EIATTR_KPARAM_INFO
	.align		4
.L_9:
        /*0018*/ 	.byte	0x04, 0x17
        /*001a*/ 	.short	(.L_11 - .L_10)
.L_10:
        /*001c*/ 	.word	0x00000000
        /*0020*/ 	.short	0x0001
        /*0022*/ 	.short	0x0018
        /*0024*/ 	.byte	0x00, 0xf0, 0x61, 0x00


	//----- nvinfo : EIATTR_KPARAM_INFO
	.align		4
.L_11:
        /*0028*/ 	.byte	0x04, 0x17
        /*002a*/ 	.short	(.L_13 - .L_12)
.L_12:
        /*002c*/ 	.word	0x00000000
        /*0030*/ 	.short	0x0000
        /*0032*/ 	.short	0x0000
        /*0034*/ 	.byte	0x00, 0xf0, 0x61, 0x00


	//----- nvinfo : EIATTR_SPARSE_MMA_MASK
	.align		4
.L_13:
        /*0038*/ 	.byte	0x03, 0x50
        /*003a*/ 	.short	0x0000


	//----- nvinfo : EIATTR_MAXREG_COUNT
	.align		4
        /*003c*/ 	.byte	0x03, 0x1b
        /*003e*/ 	.short	0x00ff


	//----- nvinfo : EIATTR_NUM_BARRIERS
	.align		4
        /*0040*/ 	.byte	0x02, 0x4c
        /*0042*/ 	.byte	0x01
	.zero		1


	//----- nvinfo : EIATTR_MERCURY_ISA_VERSION
	.align		4
        /*0044*/ 	.byte	0x03, 0x5f
        /*0046*/ 	.short	0x0101


	//----- nvinfo : EIATTR_VRC_CTA_INIT_COUNT
	.align		4
        /*0048*/ 	.byte	0x02, 0x4a
	.zero		1
	.zero		1


	//----- nvinfo : EIATTR_EXIT_INSTR_OFFSETS
	.align		4
        /*004c*/ 	.byte	0x04, 0x1c
        /*004e*/ 	.short	(.L_15 - .L_14)


	//   ....[0]....
.L_14:
        /*0050*/ 	.word	0x00000f10


	//----- nvinfo : EIATTR_CBANK_PARAM_SIZE
	.align		4
.L_15:
        /*0054*/ 	.byte	0x03, 0x19
        /*0056*/ 	.short	0x0048


	//----- nvinfo : EIATTR_PARAM_CBANK
	.align		4
        /*0058*/ 	.byte	0x04, 0x0a
        /*005a*/ 	.short	(.L_17 - .L_16)
	.align		4
.L_16:
        /*005c*/ 	.word	index@(.nv.constant0._Z12MatMulKernel6MatrixS_S_)
        /*0060*/ 	.short	0x0380
        /*0062*/ 	.short	0x0048


	//----- nvinfo : EIATTR_SW_WAR
	.align		4
.L_17:
        /*0064*/ 	.byte	0x04, 0x36
        /*0066*/ 	.short	(.L_19 - .L_18)
.L_18:
        /*0068*/ 	.word	0x00000008
.L_19:


//--------------------- .nv.callgraph             --------------------------
	.section	.nv.callgraph,"",@"SHT_CUDA_CALLGRAPH"
	.align	4
	.sectionentsize	8
	.align		4
        /*0000*/ 	.word	0x00000000
	.align		4
        /*0004*/ 	.word	0xffffffff
	.align		4
        /*0008*/ 	.word	0x00000000
	.align		4
        /*000c*/ 	.word	0xfffffffe
	.align		4
        /*0010*/ 	.word	0x00000000
	.align		4
        /*0014*/ 	.word	0xfffffffd
	.align		4
        /*0018*/ 	.word	0x00000000
	.align		4
        /*001c*/ 	.word	0xfffffffc


//--------------------- .text._Z12MatMulKernel6MatrixS_S_ --------------------------
	.section	.text._Z12MatMulKernel6MatrixS_S_,"ax",@progbits
	.align	128
        .global         _Z12MatMulKernel6MatrixS_S_
        .type           _Z12MatMulKernel6MatrixS_S_,@function
        .size           _Z12MatMulKernel6MatrixS_S_,(.L_x_4 - _Z12MatMulKernel6MatrixS_S_)
        .other          _Z12MatMulKernel6MatrixS_S_,@"STO_CUDA_ENTRY STV_DEFAULT"
_Z12MatMulKernel6MatrixS_S_:
.text._Z12MatMulKernel6MatrixS_S_:
[----:B------:R-:W-:Y:S01]  /*0000*/  LDC R1, c[0x0][0x37c] ;  /* 0x0000df00ff017b82 */ /* 0x000fe20000000800 */
[----:B------:R-:W0:Y:S01]  /*0010*/  LDCU UR6, c[0x0][0x380] ;  /* 0x00007000ff0677ac */ /* 0x000e220008000800 */
[----:B------:R-:W1:Y:S06]  /*0020*/  S2R R21, SR_CTAID.X ;  /* 0x0000000000157919 */ /* 0x000e6c0000002500 */
[----:B------:R-:W2:Y:S01]  /*0030*/  S2UR UR5, SR_CTAID.Y ;  /* 0x00000000000579c3 */ /* 0x000ea20000002600 */
[----:B------:R-:W-:Y:S01]  /*0040*/  HFMA2 R23, -RZ, RZ, 0, 0 ;  /* 0x00000000ff177431 */ /* 0x000fe200000001ff */
[----:B------:R-:W3:Y:S01]  /*0050*/  LDCU.64 UR12, c[0x0][0x358] ;  /* 0x00006b00ff0c77ac */ /* 0x000ee20008000a00 */
[----:B------:R-:W4:Y:S01]  /*0060*/  S2R R2, SR_TID.Y ;  /* 0x0000000000027919 */ /* 0x000f220000002200 */
[----:B0-----:R-:W-:-:S04]  /*0070*/  UIADD3 UR4, UPT, UPT, UR6, 0xf, URZ ;  /* 0x0000000f06047890 */ /* 0x001fc8000fffe0ff */
[----:B------:R-:W-:Y:S02]  /*0080*/  UISETP.GE.U32.AND UP0, UPT, UR4, 0x1f, UPT ;  /* 0x0000001f0400788c */ /* 0x000fe4000bf06070 */
[----:B--2---:R-:W-:Y:S01]  /*0090*/  USHF.L.U32 UR5, UR5, 0x4, URZ ;  /* 0x0000000405057899 */ /* 0x004fe200080006ff */
[----:B-1----:R-:W-:-:S06]  /*00a0*/  SHF.L.U32 R21, R21, 0x4, RZ ;  /* 0x0000000415157819 */ /* 0x002fcc00000006ff */
[----:B---3--:R-:W-:Y:S05]  /*00b0*/  BRA.U !UP0, `(.L_x_0) ;  /* 0x0000000d08647547 */ /* 0x008fea000b800000 */
[----:B------:R-:W0:Y:S01]  /*00c0*/  S2UR UR8, SR_CgaCtaId ;  /* 0x00000000000879c3 */ /* 0x000e220000008800 */
[----:B------:R-:W-:Y:S01]  /*00d0*/  USHF.R.S32.HI UR4, URZ, 0x1f, UR6 ;  /* 0x0000001fff047899 */ /* 0x000fe20008011406 */
[----:B------:R-:W-:-:S03]  /*00e0*/  MOV R23, RZ ;  /* 0x000000ff00177202 */ /* 0x000fc60000000f00 */
[----:B------:R-:W-:-:S03]  /*00f0*/  ULEA.HI UR4, UR4, UR6, URZ, 0x4 ;  /* 0x0000000604047291 */ /* 0x000fc6000f8f20ff */
[----:B------:R-:W-:Y:S01]  /*0100*/  UMOV UR6, 0x400 ;  /* 0x0000040000067882 */ /* 0x000fe20000000000 */
[----:B------:R-:W-:-:S04]  /*0110*/  USHF.R.S32.HI UR4, URZ, 0x4, UR4 ;  /* 0x00000004ff047899 */ /* 0x000fc80008011404 */
[----:B------:R-:W-:-:S04]  /*0120*/  UISETP.LT.U32.AND UP0, UPT, UR4, 0x1, UPT ;  /* 0x000000010400788c */ /* 0x000fc8000bf01070 */
[----:B------:R-:W-:Y:S02]  /*0130*/  USEL UR7, UR4, 0x1, !UP0 ;  /* 0x0000000104077887 */ /* 0x000fe4000c000000 */
[----:B------:R-:W-:Y:S02]  /*0140*/  UISETP.GE.U32.AND UP0, UPT, UR4, 0x2, UPT ;  /* 0x000000020400788c */ /* 0x000fe4000bf06070 */
[----:B------:R-:W-:Y:S01]  /*0150*/  ULOP3.LUT UR10, UR7, 0x1, URZ, 0xc0, !UPT ;  /* 0x00000001070a7892 */ /* 0x000fe2000f8ec0ff */
[----:B------:R-:W-:Y:S01]  /*0160*/  UMOV UR4, URZ ;  /* 0x000000ff00047c82 */ /* 0x000fe20008000000 */
[----:B0-----:R-:W-:Y:S02]  /*0170*/  ULEA UR9, UR8, UR6, 0x18 ;  /* 0x0000000608097291 */ /* 0x001fe4000f8ec0ff */
[----:B------:R-:W-:-:S04]  /*0180*/  UISETP.NE.U32.AND UP1, UPT, UR10, 0x1, UPT ;  /* 0x000000010a00788c */ /* 0x000fc8000bf25070 */
[----:B----4-:R-:W-:-:S03]  /*0190*/  LEA R20, R2, UR9, 0x6 ;  /* 0x0000000902147c11 */ /* 0x010fc6000f8e30ff */
[----:B------:R-:W0:Y:S01]  /*01a0*/  LDCU UR10, c[0x0][0x388] ;  /* 0x00007100ff0a77ac */ /* 0x000e220008000800 */
[----:B------:R-:W-:Y:S05]  /*01b0*/  BRA.U !UP0, `(.L_x_1) ;  /* 0x0000000908087547 */ /* 0x000fea000b800000 */
[----:B------:R-:W1:Y:S01]  /*01c0*/  S2R R5, SR_TID.X ;  /* 0x0000000000057919 */ /* 0x000e620000002100 */
[----:B------:R-:W2:Y:S01]  /*01d0*/  LDC R0, c[0x0][0x3a0] ;  /* 0x0000e800ff007b82 */ /* 0x000ea20000000800 */
[----:B------:R-:W-:Y:S01]  /*01e0*/  UIADD3 UR6, UPT, UPT, UR6, 0x400, URZ ;  /* 0x0000040006067890 */ /* 0x000fe2000fffe0ff */
[----:B------:R-:W-:Y:S01]  /*01f0*/  MOV R23, RZ ;  /* 0x000000ff00177202 */ /* 0x000fe20000000f00 */
[----:B0-----:R-:W-:Y:S01]  /*0200*/  UIMAD UR4, UR5, UR10, URZ ;  /* 0x0000000a050472a4 */ /* 0x001fe2000f8e02ff */
[----:B------:R-:W-:Y:S01]  /*0210*/  MOV R17, R21 ;  /* 0x0000001500117202 */ /* 0x000fe20000000f00 */
[----:B------:R-:W-:Y:S02]  /*0220*/  ULEA UR6, UR8, UR6, 0x18 ;  /* 0x0000000608067291 */ /* 0x000fe4000f8ec0ff */
[----:B------:R-:W-:Y:S02]  /*0230*/  ULOP3.LUT UR7, UR7, 0xfffffffe, URZ, 0xc0, !UPT ;  /* 0xfffffffe07077892 */ /* 0x000fe4000f8ec0ff */
[----:B------:R-:W-:Y:S01]  /*0240*/  MOV R18, UR4 ;  /* 0x0000000400127c02 */ /* 0x000fe20008000f00 */
[----:B------:R-:W0:Y:S01]  /*0250*/  LDCU.64 UR16, c[0x0][0x3a8] ;  /* 0x00007500ff1077ac */ /* 0x000e220008000a00 */
[----:B------:R-:W3:Y:S01]  /*0260*/  LDCU.64 UR14, c[0x0][0x390] ;  /* 0x00007200ff0e77ac */ /* 0x000ee20008000a00 */
[----:B------:R-:W-:-:S02]  /*0270*/  USHF.R.S32.HI UR8, URZ, 0x1f, UR7 ;  /* 0x0000001fff087899 */ /* 0x000fc40008011407 */
[----:B------:R-:W-:Y:S01]  /*0280*/  UMOV UR4, UR7 ;  /* 0x0000000700047c82 */ /* 0x000fe20008000000 */
[----:B--2---:R-:W-:Y:S01]  /*0290*/  LEA R19, R0, R21, 0x4 ;  /* 0x0000001500137211 */ /* 0x004fe200078e20ff */
[C-C-:B-1----:R-:W-:Y:S01]  /*02a0*/  IMAD R16, R2.reuse, UR10, R5.reuse ;  /* 0x0000000a02107c24 */ /* 0x142fe2000f8e0205 */
[C---:B------:R-:W-:Y:S01]  /*02b0*/  LEA R7, R5.reuse, R20, 0x2 ;  /* 0x0000001405077211 */ /* 0x040fe200078e10ff */
[C---:B------:R-:W-:Y:S01]  /*02c0*/  IMAD R6, R2.reuse, R0, R5 ;  /* 0x0000000002067224 */ /* 0x040fe200078e0205 */
[----:B------:R-:W-:Y:S02]  /*02d0*/  LEA R5, R5, UR6, 0x2 ;  /* 0x0000000605057c11 */ /* 0x000fe4000f8e10ff */
[----:B------:R-:W-:Y:S02]  /*02e0*/  SHF.R.S32.HI R3, RZ, 0x1f, R16 ;  /* 0x0000001fff037819 */ /* 0x000fe40000011410 */
[----:B------:R-:W-:Y:S02]  /*02f0*/  SHF.R.S32.HI R4, RZ, 0x1f, R6 ;  /* 0x0000001fff047819 */ /* 0x000fe40000011406 */
[----:B0--3--:R-:W-:-:S07]  /*0300*/  LEA R2, R2, R5, 0x6 ;  /* 0x0000000502027211 */ /* 0x009fce00078e30ff */
.L_x_2:
[----:B------:R-:W-:Y:S02]  /*0310*/  IADD3 R11, P1, PT, R16, R18, RZ ;  /* 0x00000012100b7210 */ /* 0x000fe40007f3e0ff */
[----:B------:R-:W-:Y:S02]  /*0320*/  IADD3 R9, P0, PT, R6, R17, RZ ;  /* 0x0000001106097210 */ /* 0x000fe40007f1e0ff */
[----:B------:R-:W-:Y:S02]  /*0330*/  LEA.HI.X.SX32 R14, R18, R3, 0x1, P1 ;  /* 0x00000003120e7211 */ /* 0x000fe400008f0eff */
[----:B------:R-:W-:Y:S02]  /*0340*/  LEA R10, P1, R11, UR14, 0x2 ;  /* 0x0000000e0b0a7c11 */ /* 0x000fe4000f8210ff */
[----:B------:R-:W-:Y:S02]  /*0350*/  LEA.HI.X.SX32 R12, R17, R4, 0x1, P0 ;  /* 0x00000004110c7211 */ /* 0x000fe400000f0eff */
[----:B------:R-:W-:-:S02]  /*0360*/  LEA R8, P0, R9, UR16, 0x2 ;  /* 0x0000001009087c11 */ /* 0x000fc4000f8010ff */
[----:B------:R-:W-:Y:S02]  /*0370*/  LEA.HI.X R11, R11, UR15, R14, 0x2, P1 ;  /* 0x0000000f0b0b7c11 */ /* 0x000fe400088f140e */
[----:B------:R-:W-:-:S03]  /*0380*/  LEA.HI.X R9, R9, UR17, R12, 0x2, P0 ;  /* 0x0000001109097c11 */ /* 0x000fc600080f140c */
[----:B------:R-:W2:Y:S04]  /*0390*/  LDG.E R22, desc[UR12][R10.64] ;  /* 0x0000000c0a167981 */ /* 0x000ea8000c1e1900 */
[----:B------:R-:W3:Y:S04]  /*03a0*/  LDG.E R29, desc[UR12][R8.64] ;  /* 0x0000000c081d7981 */ /* 0x000ee8000c1e1900 */
[----:B--2---:R-:W-:Y:S04]  /*03b0*/  STS [R7], R22 ;  /* 0x0000001607007388 */ /* 0x004fe80000000800 */
[----:B---3--:R-:W-:Y:S01]  /*03c0*/  STS [R2], R29 ;  /* 0x0000001d02007388 */ /* 0x008fe20000000800 */
[----:B------:R-:W-:Y:S06]  /*03d0*/  BAR.SYNC.DEFER_BLOCKING 0x0 ;  /* 0x0000000000007b1d */ /* 0x000fec0000010000 */
[----:B------:R-:W-:Y:S04]  /*03e0*/  LDS R26, [R5] ;  /* 0x00000000051a7984 */ /* 0x000fe80000000800 */
[----:B------:R-:W0:Y:S04]  /*03f0*/  LDS.128 R12, [R20] ;  /* 0x00000000140c7984 */ /* 0x000e280000000c00 */
[----:B------:R-:W1:Y:S04]  /*0400*/  LDS R28, [R5+0x40] ;  /* 0x00004000051c7984 */ /* 0x000e680000000800 */
[----:B------:R-:W2:Y:S04]  /*0410*/  LDS R25, [R5+0x80] ;  /* 0x0000800005197984 */ /* 0x000ea80000000800 */
[----:B------:R-:W3:Y:S04]  /*0420*/  LDS R24, [R5+0xc0] ;  /* 0x0000c00005187984 */ /* 0x000ee80000000800 */
[----:B------:R-:W-:Y:S04]  /*0430*/  LDS R27, [R5+0x100] ;  /* 0x00010000051b7984 */ /* 0x000fe80000000800 */
[----:B------:R-:W4:Y:S04]  /*0440*/  LDS.128 R8, [R20+0x10] ;  /* 0x0000100014087984 */ /* 0x000f280000000c00 */
[----:B------:R-:W5:Y:S01]  /*0450*/  LDS R22, [R5+0x140] ;  /* 0x0001400005167984 */ /* 0x000f620000000800 */
[----:B0-----:R-:W-:-:S03]  /*0460*/  FFMA R12, R12, R26, R23 ;  /* 0x0000001a0c0c7223 */ /* 0x001fc60000000017 */
[----:B------:R-:W0:Y:S01]  /*0470*/  LDS R23, [R5+0x180] ;  /* 0x0001800005177984 */ /* 0x000e220000000800 */
[----:B-1----:R-:W-:-:S03]  /*0480*/  FFMA R12, R28, R13, R12 ;  /* 0x0000000d1c0c7223 */ /* 0x002fc6000000000c */
[----:B------:R-:W-:Y:S01]  /*0490*/  LDS R26, [R5+0x240] ;  /* 0x00024000051a7984 */ /* 0x000fe20000000800 */
[----:B--2---:R-:W-:-:S03]  /*04a0*/  FFMA R25, R25, R14, R12 ;  /* 0x0000000e19197223 */ /* 0x004fc6000000000c */
[----:B------:R-:W-:Y:S01]  /*04b0*/  LDS R28, [R5+0x340] ;  /* 0x00034000051c7984 */ /* 0x000fe20000000800 */
[----:B---3--:R-:W-:-:S03]  /*04c0*/  FFMA R15, R24, R15, R25 ;  /* 0x0000000f180f7223 */ /* 0x008fc60000000019 */
[----:B------:R-:W1:Y:S04]  /*04d0*/  LDS R24, [R5+0x1c0] ;  /* 0x0001c00005187984 */ /* 0x000e680000000800 */
[----:B------:R-:W-:Y:S01]  /*04e0*/  LDS R25, [R5+0x200] ;  /* 0x0002000005197984 */ /* 0x000fe20000000800 */
[----:B----4-:R-:W-:-:S03]  /*04f0*/  FFMA R27, R8, R27, R15 ;  /* 0x0000001b081b7223 */ /* 0x010fc6000000000f */
[----:B------:R-:W2:Y:S01]  /*0500*/  LDS.128 R12, [R20+0x20] ;  /* 0x00002000140c7984 */ /* 0x000ea20000000c00 */
[----:B-----5:R-:W-:-:S03]  /*0510*/  FFMA R22, R22, R9, R27 ;  /* 0x0000000916167223 */ /* 0x020fc6000000001b */
[----:B------:R-:W3:Y:S04]  /*0520*/  LDS R9, [R5+0x280] ;  /* 0x0002800005097984 */ /* 0x000ee80000000800 */
[----:B------:R-:W4:Y:S04]  /*0530*/  LDS R8, [R5+0x2c0] ;  /* 0x0002c00005087984 */ /* 0x000f280000000800 */
[----:B------:R-:W-:Y:S01]  /*0540*/  LDS R27, [R5+0x380] ;  /* 0x00038000051b7984 */ /* 0x000fe20000000800 */
[----:B0-----:R-:W-:Y:S01]  /*0550*/  FFMA R23, R23, R10, R22 ;  /* 0x0000000a17177223 */ /* 0x001fe20000000016 */
[----:B------:R-:W-:-:S04]  /*0560*/  IADD3 R22, PT, PT, R18, 0x10, RZ ;  /* 0x0000001012167810 */ /* 0x000fc80007ffe0ff */
[----:B------:R-:W-:Y:S01]  /*0570*/  IADD3 R10, P0, PT, R22, R16, RZ ;  /* 0x00000010160a7210 */ /* 0x000fe20007f1e0ff */
[----:B-1----:R-:W-:-:S03]  /*0580*/  FFMA R11, R24, R11, R23 ;  /* 0x0000000b180b7223 */ /* 0x002fc60000000017 */
[----:B------:R-:W-:Y:S02]  /*0590*/  LEA.HI.X.SX32 R23, R22, R3, 0x1, P0 ;  /* 0x0000000316177211 */ /* 0x000fe400000f0eff */
[----:B------:R-:W-:-:S04]  /*05a0*/  LEA R22, P0, R10, UR14, 0x2 ;  /* 0x0000000e0a167c11 */ /* 0x000fc8000f8010ff */
[----:B------:R-:W-:Y:S01]  /*05b0*/  LEA.HI.X R23, R10, UR15, R23, 0x2, P0 ;  /* 0x0000000f0a177c11 */ /* 0x000fe200080f1417 */
[----:B--2---:R-:W-:Y:S01]  /*05c0*/  FFMA R11, R12, R25, R11 ;  /* 0x000000190c0b7223 */ /* 0x004fe2000000000b */
[----:B------:R-:W-:-:S03]  /*05d0*/  IADD3 R12, P0, PT, R6, R19, RZ ;  /* 0x00000013060c7210 */ /* 0x000fc60007f1e0ff */
[----:B------:R-:W-:Y:S02]  /*05e0*/  FFMA R26, R26, R13, R11 ;  /* 0x0000000d1a1a7223 */ /* 0x000fe4000000000b */
[----:B------:R-:W-:Y:S02]  /*05f0*/  LDS R13, [R5+0x300] ;  /* 0x00030000050d7984 */ /* 0x000fe40000000800 */
[----:B---3--:R-:W-:Y:S02]  /*0600*/  FFMA R9, R9, R14, R26 ;  /* 0x0000000e09097223 */ /* 0x008fe4000000001a */
[----:B------:R-:W-:Y:S02]  /*0610*/  LDS R26, [R5+0x3c0] ;  /* 0x0003c000051a7984 */ /* 0x000fe40000000800 */
[----:B----4-:R-:W-:Y:S02]  /*0620*/  FFMA R15, R8, R15, R9 ;  /* 0x0000000f080f7223 */ /* 0x010fe40000000009 */
[----:B------:R-:W0:Y:S01]  /*0630*/  LDS.128 R8, [R20+0x30] ;  /* 0x0000300014087984 */ /* 0x000e220000000c00 */
[----:B------:R-:W-:Y:S01]  /*0640*/  BAR.SYNC.DEFER_BLOCKING 0x0 ;  /* 0x0000000000007b1d */ /* 0x000fe20000010000 */
[----:B------:R-:W-:-:S02]  /*0650*/  LEA.HI.X.SX32 R25, R19, R4, 0x1, P0 ;  /* 0x0000000413197211 */ /* 0x000fc400000f0eff */
[----:B------:R-:W-:-:S04]  /*0660*/  LEA R24, P0, R12, UR16, 0x2 ;  /* 0x000000100c187c11 */ /* 0x000fc8000f8010ff */
[----:B------:R-:W-:Y:S01]  /*0670*/  LEA.HI.X R25, R12, UR17, R25, 0x2, P0 ;  /* 0x000000110c197c11 */ /* 0x000fe200080f1419 */
[----:B------:R-:W2:Y:S05]  /*0680*/  LDG.E R22, desc[UR12][R22.64] ;  /* 0x0000000c16167981 */ /* 0x000eaa000c1e1900 */
[----:B------:R-:W3:Y:S01]  /*0690*/  LDG.E R25, desc[UR12][R24.64] ;  /* 0x0000000c18197981 */ /* 0x000ee2000c1e1900 */
[----:B------:R-:W-:Y:S01]  /*06a0*/  UIADD3 UR7, UP0, UPT, UR7, -0x2, URZ ;  /* 0xfffffffe07077890 */ /* 0x000fe2000ff1e0ff */
[----:B------:R-:W-:Y:S02]  /*06b0*/  LEA R17, R0, R17, 0x5 ;  /* 0x0000001100117211 */ /* 0x000fe400078e28ff */
[----:B------:R-:W-:Y:S01]  /*06c0*/  IADD3 R18, PT, PT, R18, 0x20, RZ ;  /* 0x0000002012127810 */ /* 0x000fe20007ffe0ff */
[----:B------:R-:W-:Y:S01]  /*06d0*/  UIADD3.X UR8, UPT, UPT, UR8, -0x1, URZ, UP0, !UPT ;  /* 0xffffffff08087890 */ /* 0x000fe200087fe4ff */
[----:B------:R-:W-:Y:S01]  /*06e0*/  LEA R19, R0, R19, 0x5 ;  /* 0x0000001300137211 */ /* 0x000fe200078e28ff */
[----:B------:R-:W-:Y:S01]  /*06f0*/  UISETP.NE.U32.AND UP0, UPT, UR7, URZ, UPT ;  /* 0x000000ff0700728c */ /* 0x000fe2000bf05070 */
[----:B0-----:R-:W-:-:S03]  /*0700*/  FFMA R8, R8, R13, R15 ;  /* 0x0000000d08087223 */ /* 0x001fc6000000000f */
[----:B------:R-:W-:Y:S01]  /*0710*/  UISETP.NE.AND.EX UP0, UPT, UR8, URZ, UPT, UP0 ;  /* 0x000000ff0800728c */ /* 0x000fe2000bf05300 */
[----:B------:R-:W-:-:S04]  /*0720*/  FFMA R8, R28, R9, R8 ;  /* 0x000000091c087223 */ /* 0x000fc80000000008 */
[----:B------:R-:W-:-:S04]  /*0730*/  FFMA R27, R27, R10, R8 ;  /* 0x0000000a1b1b7223 */ /* 0x000fc80000000008 */
[----:B------:R-:W-:Y:S01]  /*0740*/  FFMA R11, R26, R11, R27 ;  /* 0x0000000b1a0b7223 */ /* 0x000fe2000000001b */
        /* <DEDUP_REMOVED lines=9> */
[----:B------:R-:W-:Y:S01]  /*07e0*/  LDS R26, [R5+0x1c0] ;  /* 0x0001c000051a7984 */ /* 0x000fe20000000800 */
[----:B0-----:R-:W-:-:S03]  /*07f0*/  FFMA R29, R12, R29, R11 ;  /* 0x0000001d0c1d7223 */ /* 0x001fc6000000000b */
[----:B------:R-:W0:Y:S01]  /*0800*/  LDS.128 R8, [R20+0x10] ;  /* 0x0000100014087984 */ /* 0x000e220000000c00 */
[----:B-1----:R-:W-:-:S03]  /*0810*/  FFMA R12, R22, R13, R29 ;  /* 0x0000000d160c7223 */ /* 0x002fc6000000001d */
[----:B------:R-:W1:Y:S01]  /*0820*/  LDS R22, [R5+0x140] ;  /* 0x0001400005167984 */ /* 0x000e620000000800 */
[----:B--2---:R-:W-:-:S03]  /*0830*/  FFMA R13, R23, R14, R12 ;  /* 0x0000000e170d7223 */ /* 0x004fc6000000000c */
[----:B------:R-:W2:Y:S01]  /*0840*/  LDS R23, [R5+0x180] ;  /* 0x0001800005177984 */ /* 0x000ea20000000800 */
[----:B---3--:R-:W-:-:S03]  /*0850*/  FFMA R13, R24, R15, R13 ;  /* 0x0000000f180d7223 */ /* 0x008fc6000000000d */
[----:B------:R-:W-:Y:S01]  /*0860*/  LDS R24, [R5+0x240] ;  /* 0x0002400005187984 */ /* 0x000fe20000000800 */
[----:B0-----:R-:W-:-:S03]  /*0870*/  FFMA R27, R8, R25, R13 ;  /* 0x00000019081b7223 */ /* 0x001fc6000000000d */
[----:B------:R-:W-:Y:S01]  /*0880*/  LDS R25, [R5+0x200] ;  /* 0x0002000005197984 */ /* 0x000fe20000000800 */
[----:B-1----:R-:W-:-:S03]  /*0890*/  FFMA R22, R22, R9, R27 ;  /* 0x0000000916167223 */ /* 0x002fc6000000001b */
[----:B------:R-:W0:Y:S01]  /*08a0*/  LDS.128 R12, [R20+0x20] ;  /* 0x00002000140c7984 */ /* 0x000e220000000c00 */
[----:B--2---:R-:W-:-:S03]  /*08b0*/  FFMA R9, R23, R10, R22 ;  /* 0x0000000a17097223 */ /* 0x004fc60000000016 */
[----:B------:R-:W1:Y:S01]  /*08c0*/  LDS R23, [R5+0x280] ;  /* 0x0002800005177984 */ /* 0x000e620000000800 */
[----:B------:R-:W-:-:S03]  /*08d0*/  FFMA R9, R26, R11, R9 ;  /* 0x0000000b1a097223 */ /* 0x000fc60000000009 */
[----:B------:R-:W2:Y:S01]  /*08e0*/  LDS R22, [R5+0x2c0] ;  /* 0x0002c00005167984 */ /* 0x000ea20000000800 */
[----:B0-----:R-:W-:-:S03]  /*08f0*/  FFMA R27, R12, R25, R9 ;  /* 0x000000190c1b7223 */ /* 0x001fc60000000009 */
[----:B------:R-:W-:Y:S01]  /*0900*/  LDS R25, [R5+0x300] ;  /* 0x0003000005197984 */ /* 0x000fe20000000800 */
[----:B------:R-:W-:-:S03]  /*0910*/  FFMA R24, R24, R13, R27 ;  /* 0x0000000d18187223 */ /* 0x000fc6000000001b */
[----:B------:R-:W0:Y:S01]  /*0920*/  LDS.128 R8, [R20+0x30] ;  /* 0x0000300014087984 */ /* 0x000e220000000c00 */
[----:B-1----:R-:W-:-:S03]  /*0930*/  FFMA R23, R23, R14, R24 ;  /* 0x0000000e17177223 */ /* 0x002fc60000000018 */
[----:B------:R-:W1:Y:S01]  /*0940*/  LDS R27, [R5+0x340] ;  /* 0x00034000051b7984 */ /* 0x000e620000000800 */
[----:B--2---:R-:W-:-:S03]  /*0950*/  FFMA R15, R22, R15, R23 ;  /* 0x0000000f160f7223 */ /* 0x004fc60000000017 */
[----:B------:R-:W2:Y:S04]  /*0960*/  LDS R13, [R5+0x380] ;  /* 0x00038000050d7984 */ /* 0x000ea80000000800 */
[----:B------:R-:W3:Y:S01]  /*0970*/  LDS R12, [R5+0x3c0] ;  /* 0x0003c000050c7984 */ /* 0x000ee20000000800 */
[----:B0-----:R-:W-:-:S04]  /*0980*/  FFMA R8, R8, R25, R15 ;  /* 0x0000001908087223 */ /* 0x001fc8000000000f */
[----:B-1----:R-:W-:-:S04]  /*0990*/  FFMA R8, R27, R9, R8 ;  /* 0x000000091b087223 */ /* 0x002fc80000000008 */
[----:B--2---:R-:W-:-:S04]  /*09a0*/  FFMA R13, R13, R10, R8 ;  /* 0x0000000a0d0d7223 */ /* 0x004fc80000000008 */
[----:B---3--:R-:W-:Y:S01]  /*09b0*/  FFMA R23, R12, R11, R13 ;  /* 0x0000000b0c177223 */ /* 0x008fe2000000000d */
[----:B------:R-:W-:Y:S06]  /*09c0*/  BAR.SYNC.DEFER_BLOCKING 0x0 ;  /* 0x0000000000007b1d */ /* 0x000fec0000010000 */
[----:B------:R-:W-:Y:S05]  /*09d0*/  BRA.U UP0, `(.L_x_2) ;  /* 0xfffffff9004c7547 */ /* 0x000fea000b83ffff */
.L_x_1:
[----:B------:R-:W-:Y:S05]  /*09e0*/  BRA.U UP1, `(.L_x_0) ;  /* 0x0000000501187547 */ /* 0x000fea000b800000 */
[----:B------:R-:W1:Y:S01]  /*09f0*/  S2R R17, SR_TID.Y ;  /* 0x0000000000117919 */ /* 0x000e620000002200 */
[----:B------:R-:W2:Y:S01]  /*0a00*/  LDC R2, c[0x0][0x3a0] ;  /* 0x0000e800ff027b82 */ /* 0x000ea20000000800 */
[----:B------:R-:W3:Y:S01]  /*0a10*/  LDCU.64 UR8, c[0x0][0x390] ;  /* 0x00007200ff0877ac */ /* 0x000ee20008000a00 */
[----:B------:R-:W1:Y:S01]  /*0a20*/  S2R R9, SR_TID.X ;  /* 0x0000000000097919 */ /* 0x000e620000002100 */
[----:B------:R-:W4:Y:S01]  /*0a30*/  LDCU.64 UR14, c[0x0][0x3a8] ;  /* 0x00007500ff0e77ac */ /* 0x000f220008000a00 */
[----:B------:R-:W-:-:S04]  /*0a40*/  USHF.L.U32 UR6, UR4, 0x4, URZ ;  /* 0x0000000404067899 */ /* 0x000fc800080006ff */
[----:B0-----:R-:W-:Y:S01]  /*0a50*/  UIMAD UR6, UR5, UR10, UR6 ;  /* 0x0000000a050672a4 */ /* 0x001fe2000f8e0206 */
[----:B--2---:R-:W-:-:S03]  /*0a60*/  IMAD R0, R2, UR4, RZ ;  /* 0x0000000402007c24 */ /* 0x004fc6000f8e02ff */
[----:B------:R-:W-:Y:S02]  /*0a70*/  USHF.R.S32.HI UR4, URZ, 0x1f, UR6 ;  /* 0x0000001fff047899 */ /* 0x000fe40008011406 */
[----:B------:R-:W-:-:S04]  /*0a80*/  LEA R0, R0, R21, 0x4 ;  /* 0x0000001500007211 */ /* 0x000fc800078e20ff */
[----:B------:R-:W-:Y:S01]  /*0a90*/  SHF.R.S32.HI R3, RZ, 0x1f, R0 ;  /* 0x0000001fff037819 */ /* 0x000fe20000011400 */
[C-C-:B-1----:R-:W-:Y:S02]  /*0aa0*/  IMAD R7, R17.reuse, UR10, R9.reuse ;  /* 0x0000000a11077c24 */ /* 0x142fe4000f8e0209 */
[----:B------:R-:W-:-:S03]  /*0ab0*/  IMAD R5, R17, R2, R9 ;  /* 0x0000000211057224 */ /* 0x000fc600078e0209 */
[----:B------:R-:W-:Y:S02]  /*0ac0*/  IADD3 R6, P1, PT, R7, UR6, RZ ;  /* 0x0000000607067c10 */ /* 0x000fe4000ff3e0ff */
[----:B------:R-:W-:Y:S02]  /*0ad0*/  IADD3 R0, P0, PT, R5, R0, RZ ;  /* 0x0000000005007210 */ /* 0x000fe40007f1e0ff */
[----:B------:R-:W-:Y:S02]  /*0ae0*/  LEA.HI.X.SX32 R7, R7, UR4, 0x1, P1 ;  /* 0x0000000407077c11 */ /* 0x000fe400088f0eff */
[----:B---3--:R-:W-:Y:S02]  /*0af0*/  LEA R2, P1, R6, UR8, 0x2 ;  /* 0x0000000806027c11 */ /* 0x008fe4000f8210ff */
[----:B------:R-:W-:Y:S02]  /*0b00*/  LEA.HI.X.SX32 R5, R5, R3, 0x1, P0 ;  /* 0x0000000305057211 */ /* 0x000fe400000f0eff */
[----:B----4-:R-:W-:-:S02]  /*0b10*/  LEA R4, P0, R0, UR14, 0x2 ;  /* 0x0000000e00047c11 */ /* 0x010fc4000f8010ff */
[----:B------:R-:W-:Y:S02]  /*0b20*/  LEA.HI.X R3, R6, UR9, R7, 0x2, P1 ;  /* 0x0000000906037c11 */ /* 0x000fe400088f1407 */
[----:B------:R-:W-:-:S03]  /*0b30*/  LEA.HI.X R5, R0, UR15, R5, 0x2, P0 ;  /* 0x0000000f00057c11 */ /* 0x000fc600080f1405 */
[----:B------:R-:W2:Y:S04]  /*0b40*/  LDG.E R6, desc[UR12][R2.64] ;  /* 0x0000000c02067981 */ /* 0x000ea8000c1e1900 */
[----:B------:R-:W3:Y:S01]  /*0b50*/  LDG.E R4, desc[UR12][R4.64] ;  /* 0x0000000c04047981 */ /* 0x000ee2000c1e1900 */
[----:B------:R-:W0:Y:S01]  /*0b60*/  S2UR UR6, SR_CgaCtaId ;  /* 0x00000000000679c3 */ /* 0x000e220000008800 */
[----:B------:R-:W-:Y:S01]  /*0b70*/  UMOV UR4, 0x400 ;  /* 0x0000040000047882 */ /* 0x000fe20000000000 */
[----:B------:R-:W-:Y:S01]  /*0b80*/  LEA R7, R9, R20, 0x2 ;  /* 0x0000001409077211 */ /* 0x000fe200078e10ff */
[----:B------:R-:W-:-:S04]  /*0b90*/  UIADD3 UR4, UPT, UPT, UR4, 0x400, URZ ;  /* 0x0000040004047890 */ /* 0x000fc8000fffe0ff */
[----:B0-----:R-:W-:-:S06]  /*0ba0*/  ULEA UR4, UR6, UR4, 0x18 ;  /* 0x0000000406047291 */ /* 0x001fcc000f8ec0ff */
[----:B------:R-:W-:-:S04]  /*0bb0*/  LEA R0, R9, UR4, 0x2 ;  /* 0x0000000409007c11 */ /* 0x000fc8000f8e10ff */
[----:B------:R-:W-:Y:S01]  /*0bc0*/  LEA R17, R17, R0, 0x6 ;  /* 0x0000000011117211 */ /* 0x000fe200078e30ff */
        /* <DEDUP_REMOVED lines=10> */
[----:B------:R-:W5:Y:S04]  /*0c70*/  LDS R2, [R0+0x140] ;  /* 0x0001400000027984 */ /* 0x000f680000000800 */
[----:B------:R-:W5:Y:S04]  /*0c80*/  LDS R19, [R0+0x180] ;  /* 0x0001800000137984 */ /* 0x000f680000000800 */
[----:B------:R-:W5:Y:S04]  /*0c90*/  LDS R16, [R0+0x1c0] ;  /* 0x0001c00000107984 */ /* 0x000f680000000800 */
[----:B------:R-:W-:Y:S04]  /*0ca0*/  LDS R17, [R0+0x200] ;  /* 0x0002000000117984 */ /* 0x000fe80000000800 */
[----:B------:R-:W5:Y:S01]  /*0cb0*/  LDS.128 R4, [R20+0x20] ;  /* 0x0000200014047984 */ /* 0x000f620000000c00 */
[----:B0-----:R-:W-:-:S03]  /*0cc0*/  FFMA R12, R12, R18, R23 ;  /* 0x000000120c0c7223 */ /* 0x001fc60000000017 */
[----:B------:R-:W0:Y:S01]  /*0cd0*/  LDS R18, [R0+0x240] ;  /* 0x0002400000127984 */ /* 0x000e220000000800 */
[----:B-1----:R-:W-:-:S03]  /*0ce0*/  FFMA R13, R25, R13, R12 ;  /* 0x0000000d190d7223 */ /* 0x002fc6000000000c */
[----:B------:R-:W1:Y:S01]  /*0cf0*/  LDS R23, [R0+0x280] ;  /* 0x0002800000177984 */ /* 0x000e620000000800 */
[----:B--2---:R-:W-:-:S03]  /*0d00*/  FFMA R13, R24, R14, R13 ;  /* 0x0000000e180d7223 */ /* 0x004fc6000000000d */
[----:B------:R-:W2:Y:S01]  /*0d10*/  LDS R24, [R0+0x2c0] ;  /* 0x0002c00000187984 */ /* 0x000ea20000000800 */
[----:B---3--:R-:W-:-:S03]  /*0d20*/  FFMA R27, R22, R15, R13 ;  /* 0x0000000f161b7223 */ /* 0x008fc6000000000d */
[----:B------:R-:W-:Y:S04]  /*0d30*/  LDS R25, [R0+0x300] ;  /* 0x0003000000197984 */ /* 0x000fe80000000800 */
[----:B------:R-:W3:Y:S01]  /*0d40*/  LDS.128 R12, [R20+0x30] ;  /* 0x00003000140c7984 */ /* 0x000ee20000000c00 */
[----:B----4-:R-:W-:-:S03]  /*0d50*/  FFMA R27, R8, R3, R27 ;  /* 0x00000003081b7223 */ /* 0x010fc6000000001b */
[----:B------:R-:W4:Y:S01]  /*0d60*/  LDS R22, [R0+0x340] ;  /* 0x0003400000167984 */ /* 0x000f220000000800 */
[----:B-----5:R-:W-:-:S03]  /*0d70*/  FFMA R8, R2, R9, R27 ;  /* 0x0000000902087223 */ /* 0x020fc6000000001b */
[----:B------:R-:W5:Y:S01]  /*0d80*/  LDS R3, [R0+0x380] ;  /* 0x0003800000037984 */ /* 0x000f620000000800 */
[----:B------:R-:W-:-:S03]  /*0d90*/  FFMA R19, R19, R10, R8 ;  /* 0x0000000a13137223 */ /* 0x000fc60000000008 */
[----:B------:R-:W5:Y:S01]  /*0da0*/  LDS R2, [R0+0x3c0] ;  /* 0x0003c00000027984 */ /* 0x000f620000000800 */
[----:B------:R-:W-:-:S04]  /*0db0*/  FFMA R11, R16, R11, R19 ;  /* 0x0000000b100b7223 */ /* 0x000fc80000000013 */
[----:B------:R-:W-:-:S04]  /*0dc0*/  FFMA R11, R4, R17, R11 ;  /* 0x00000011040b7223 */ /* 0x000fc8000000000b */
[----:B0-----:R-:W-:-:S04]  /*0dd0*/  FFMA R18, R18, R5, R11 ;  /* 0x0000000512127223 */ /* 0x001fc8000000000b */
[----:B-1----:R-:W-:-:S04]  /*0de0*/  FFMA R23, R23, R6, R18 ;  /* 0x0000000617177223 */ /* 0x002fc80000000012 */
[----:B--2---:R-:W-:-:S04]  /*0df0*/  FFMA R7, R24, R7, R23 ;  /* 0x0000000718077223 */ /* 0x004fc80000000017 */
[----:B---3--:R-:W-:-:S04]  /*0e00*/  FFMA R7, R12, R25, R7 ;  /* 0x000000190c077223 */ /* 0x008fc80000000007 */
[----:B----4-:R-:W-:-:S04]  /*0e10*/  FFMA R22, R22, R13, R7 ;  /* 0x0000000d16167223 */ /* 0x010fc80000000007 */
[----:B-----5:R-:W-:-:S04]  /*0e20*/  FFMA R3, R3, R14, R22 ;  /* 0x0000000e03037223 */ /* 0x020fc80000000016 */
[----:B------:R-:W-:Y:S01]  /*0e30*/  FFMA R23, R2, R15, R3 ;  /* 0x0000000f02177223 */ /* 0x000fe20000000003 */
[----:B------:R-:W-:Y:S06]  /*0e40*/  BAR.SYNC.DEFER_BLOCKING 0x0 ;  /* 0x0000000000007b1d */ /* 0x000fec0000010000 */
.L_x_0:
[----:B------:R-:W1:Y:S01]  /*0e50*/  S2R R0, SR_TID.Y ;  /* 0x0000000000007919 */ /* 0x000e620000002200 */
[----:B----4-:R-:W2:Y:S01]  /*0e60*/  LDC R2, c[0x0][0x3b8] ;  /* 0x0000ee00ff027b82 */ /* 0x010ea20000000800 */
[----:B------:R-:W3:Y:S01]  /*0e70*/  LDCU.64 UR6, c[0x0][0x3c0] ;  /* 0x00007800ff0677ac */ /* 0x000ee20008000a00 */
[----:B------:R-:W1:Y:S01]  /*0e80*/  S2R R3, SR_TID.X ;  /* 0x0000000000037919 */ /* 0x000e620000002100 */
[----:B--2---:R-:W-:Y:S02]  /*0e90*/  IMAD R21, R2, UR5, R21 ;  /* 0x0000000502157c24 */ /* 0x004fe4000f8e0215 */
[----:B-1----:R-:W-:-:S05]  /*0ea0*/  IMAD R0, R0, R2, R3 ;  /* 0x0000000200007224 */ /* 0x002fca00078e0203 */
[----:B------:R-:W-:Y:S02]  /*0eb0*/  SHF.R.S32.HI R2, RZ, 0x1f, R0 ;  /* 0x0000001fff027819 */ /* 0x000fe40000011400 */
[----:B------:R-:W-:-:S04]  /*0ec0*/  IADD3 R0, P0, PT, R21, R0, RZ ;  /* 0x0000000015007210 */ /* 0x000fc80007f1e0ff */
[----:B------:R-:W-:Y:S02]  /*0ed0*/  LEA.HI.X.SX32 R21, R21, R2, 0x1, P0 ;  /* 0x0000000215157211 */ /* 0x000fe400000f0eff */
[----:B---3--:R-:W-:-:S04]  /*0ee0*/  LEA R2, P0, R0, UR6, 0x2 ;  /* 0x0000000600027c11 */ /* 0x008fc8000f8010ff */
[----:B------:R-:W-:-:S05]  /*0ef0*/  LEA.HI.X R3, R0, UR7, R21, 0x2, P0 ;  /* 0x0000000700037c11 */ /* 0x000fca00080f1415 */
[----:B------:R-:W-:Y:S01]  /*0f00*/  STG.E desc[UR12][R2.64], R23 ;  /* 0x0000001702007986 */ /* 0x000fe2000c10190c */
[----:B0-----:R-:W-:Y:S05]  /*0f10*/  EXIT ;  /* 0x000000000000794d */ /* 0x001fea0003800000 */
.L_x_3:
[----:B------:R-:W-:-:S00]  /*0f20*/  BRA `(.L_x_3) ;  /* 0xfffffffc00fc7947 */ /* 0x000fc0000383ffff */
[----:B------:R-:W-:-:S00]  /*0f30*/  NOP ;  /* 0x0000000000007918 */ /* 0x000fc00000000000 */
        /* <DEDUP_REMOVED lines=12> */
.L_x_4:


//--------------------- .nv.shared._Z12MatMulKernel6MatrixS_S_ --------------------------
	.section	.nv.shared._Z12MatMulKernel6MatrixS_S_,"aw",@nobits
	.sectionflags	@""
	.align	4
.nv.shared._Z12MatMulKernel6MatrixS_S_:
	.zero		3072


//--------------------- .nv.shared.reserved.0     --------------------------
	.section	.nv.shared.reserved.0,"aw",@nobits
	.weak		__nv_reservedSMEM_offset_0_alias
	.size		__nv_reservedSMEM_offset_0_alias, 0, 64
	.other		__nv_reservedSMEM_offset_0_alias,@"STO_CUDA_RESERVED_SHARED STV_DEFAULT"
__nv_reservedSMEM_offset_0_alias:
	.zero		0
	.zero		64


//--------------------- .nv.constant0._Z12MatMulKernel6MatrixS_S_ --------------------------
	.section	.nv.constant0._Z12MatMulKernel6MatrixS_S_,"a",@progbits
	.sectionflags	@""
	.align	4
.nv.constant0._Z12MatMulKernel6MatrixS_S_:
	.zero		968


//--------------------- SYMBOLS --------------------------

	.type		.nv.reservedSmem.offset0,@object
	.size		.nv.reservedSmem.offset0,0x4
	.type		.nv.reservedSmem.cap,@object
	.size		.nv.reservedSmem.cap,0x4
